	.headerflags	@"EF_CUDA_TEXMODE_UNIFIED EF_CUDA_64BIT_ADDRESS EF_CUDA_ACCELERATORS EF_CUDA_SM90 EF_CUDA_VIRTUAL_SM(EF_CUDA_SM90)"
	.elftype	@"ET_EXEC"


//--------------------- .nv.info                  --------------------------
	.section	.nv.info,"",@"SHT_CUDA_INFO"
	.align	4


	//----- nvinfo : EIATTR_REGCOUNT
	.align		4
        /*0000*/ 	.byte	0x04, 0x2f
        /*0002*/ 	.short	(.L_3 - .L_2)
	.align		4
.L_2:
        /*0004*/ 	.word	index@(triton_poi_fused__native_batch_norm_legit_no_training_mul_softplus_tanh_22)
        /*0008*/ 	.word	0x00000012


	//----- nvinfo : EIATTR_MIN_STACK_SIZE
	.align		4
.L_3:
        /*000c*/ 	.byte	0x04, 0x12
        /*000e*/ 	.short	(.L_5 - .L_4)
	.align		4
.L_4:
        /*0010*/ 	.word	index@(triton_poi_fused__native_batch_norm_legit_no_training_mul_softplus_tanh_22)
        /*0014*/ 	.word	0x00000000


	//----- nvinfo : EIATTR_FRAME_SIZE
	.align		4
.L_5:
        /*0018*/ 	.byte	0x04, 0x11
        /*001a*/ 	.short	(.L_7 - .L_6)
	.align		4
.L_6:
        /*001c*/ 	.word	index@(triton_poi_fused__native_batch_norm_legit_no_training_mul_softplus_tanh_22)
        /*0020*/ 	.word	0x00000000


	//----- nvinfo : EIATTR_MIN_STACK_SIZE
	.align		4
.L_7:
        /*0024*/ 	.byte	0x04, 0x12
        /*0026*/ 	.short	(.L_9 - .L_8)
	.align		4
.L_8:
        /*0028*/ 	.word	index@(triton_poi_fused__native_batch_norm_legit_no_training_mul_softplus_tanh_22)
        /*002c*/ 	.word	0x00000000
.L_9:


//--------------------- .nv.info.triton_poi_fused__native_batch_norm_legit_no_training_mul_softplus_tanh_22 --------------------------
	.section	.nv.info.triton_poi_fused__native_batch_norm_legit_no_training_mul_softplus_tanh_22,"",@"SHT_CUDA_INFO"
	.sectionflags	@""
	.align	4


	//----- nvinfo : EIATTR_CUDA_API_VERSION
	.align		4
        /*0000*/ 	.byte	0x04, 0x37
        /*0002*/ 	.short	(.L_11 - .L_10)
.L_10:
        /*0004*/ 	.word	0x0000007c


	//----- nvinfo : EIATTR_KPARAM_INFO
	.align		4
.L_11:
        /*0008*/ 	.byte	0x04, 0x17
        /*000a*/ 	.short	(.L_13 - .L_12)
.L_12:
        /*000c*/ 	.word	0x00000000
        /*0010*/ 	.short	0x0006
        /*0012*/ 	.short	0x0030
        /*0014*/ 	.byte	0x00, 0xf0, 0x11, 0x00


	//----- nvinfo : EIATTR_KPARAM_INFO
	.align		4
.L_13:
        /*0018*/ 	.byte	0x04, 0x17
        /*001a*/ 	.short	(.L_15 - .L_14)
.L_14:
        /*001c*/ 	.word	0x00000000
        /*0020*/ 	.short	0x0005
        /*0022*/ 	.short	0x0028
        /*0024*/ 	.byte	0x00, 0xf4, 0x21, 0x00


	//----- nvinfo : EIATTR_KPARAM_INFO
	.align		4
.L_15:
        /*0028*/ 	.byte	0x04, 0x17
        /*002a*/ 	.short	(.L_17 - .L_16)
.L_16:
        /*002c*/ 	.word	0x00000000
        /*0030*/ 	.short	0x0004
        /*0032*/ 	.short	0x0020
        /*0034*/ 	.byte	0x00, 0xf4, 0x21, 0x00


	//----- nvinfo : EIATTR_KPARAM_INFO
	.align		4
.L_17:
        /*0038*/ 	.byte	0x04, 0x17
        /*003a*/ 	.short	(.L_19 - .L_18)
.L_18:
        /*003c*/ 	.word	0x00000000
        /*0040*/ 	.short	0x0003
        /*0042*/ 	.short	0x0018
        /*0044*/ 	.byte	0x00, 0xf4, 0x21, 0x00


	//----- nvinfo : EIATTR_KPARAM_INFO
	.align		4
.L_19:
        /*0048*/ 	.byte	0x04, 0x17
        /*004a*/ 	.short	(.L_21 - .L_20)
.L_20:
        /*004c*/ 	.word	0x00000000
        /*0050*/ 	.short	0x0002
        /*0052*/ 	.short	0x0010
        /*0054*/ 	.byte	0x00, 0xf4, 0x21, 0x00


	//----- nvinfo : EIATTR_KPARAM_INFO
	.align		4
.L_21:
        /*0058*/ 	.byte	0x04, 0x17
        /*005a*/ 	.short	(.L_23 - .L_22)
.L_22:
        /*005c*/ 	.word	0x00000000
        /*0060*/ 	.short	0x0001
        /*0062*/ 	.short	0x0008
        /*0064*/ 	.byte	0x00, 0xf4, 0x21, 0x00


	//----- nvinfo : EIATTR_KPARAM_INFO
	.align		4
.L_23:
        /*0068*/ 	.byte	0x04, 0x17
        /*006a*/ 	.short	(.L_25 - .L_24)
.L_24:
        /*006c*/ 	.word	0x00000000
        /*0070*/ 	.short	0x0000
        /*0072*/ 	.short	0x0000
        /*0074*/ 	.byte	0x00, 0xf4, 0x21, 0x00


	//----- nvinfo : EIATTR_SPARSE_MMA_MASK
	.align		4
.L_25:
        /*0078*/ 	.byte	0x03, 0x50
        /*007a*/ 	.short	0x0000


	//----- nvinfo : EIATTR_MAXREG_COUNT
	.align		4
        /*007c*/ 	.byte	0x03, 0x1b
        /*007e*/ 	.short	0x00ff


	//----- nvinfo : EIATTR_EXIT_INSTR_OFFSETS
	.align		4
        /*0080*/ 	.byte	0x04, 0x1c
        /*0082*/ 	.short	(.L_27 - .L_26)


	//   ....[0]....
.L_26:
        /*0084*/ 	.word	0x00000b20


	//----- nvinfo : EIATTR_REQNTID
	.align		4
.L_27:
        /*0088*/ 	.byte	0x04, 0x10
        /*008a*/ 	.short	(.L_29 - .L_28)
.L_28:
        /*008c*/ 	.word	0x00000080
        /*0090*/ 	.word	0x00000001
        /*0094*/ 	.word	0x00000001


	//----- nvinfo : EIATTR_CRS_STACK_SIZE
	.align		4
.L_29:
        /*0098*/ 	.byte	0x04, 0x1e
        /*009a*/ 	.short	(.L_31 - .L_30)
.L_30:
        /*009c*/ 	.word	0x00000000


	//----- nvinfo : EIATTR_CBANK_PARAM_SIZE
	.align		4
.L_31:
        /*00a0*/ 	.byte	0x03, 0x19
        /*00a2*/ 	.short	0x0034


	//----- nvinfo : EIATTR_PARAM_CBANK
	.align		4
        /*00a4*/ 	.byte	0x04, 0x0a
        /*00a6*/ 	.short	(.L_33 - .L_32)
	.align		4
.L_32:
        /*00a8*/ 	.word	index@(.nv.constant0.triton_poi_fused__native_batch_norm_legit_no_training_mul_softplus_tanh_22)
        /*00ac*/ 	.short	0x0210
        /*00ae*/ 	.short	0x0034


	//----- nvinfo : EIATTR_SW_WAR
	.align		4
.L_33:
        /*00b0*/ 	.byte	0x04, 0x36
        /*00b2*/ 	.short	(.L_35 - .L_34)
.L_34:
        /*00b4*/ 	.word	0x00000008
.L_35:


//--------------------- .nv.callgraph             --------------------------
	.section	.nv.callgraph,"",@"SHT_CUDA_CALLGRAPH"
	.align	4
	.sectionentsize	8
	.align		4
        /*0000*/ 	.word	0x00000000
	.align		4
        /*0004*/ 	.word	0xffffffff
	.align		4
        /*0008*/ 	.word	0x00000000
	.align		4
        /*000c*/ 	.word	0xfffffffe
	.align		4
        /*0010*/ 	.word	0x00000000
	.align		4
        /*0014*/ 	.word	0xfffffffd
	.align		4
        /*0018*/ 	.word	0x00000000
	.align		4
        /*001c*/ 	.word	0xfffffffc


//--------------------- .nv.constant4             --------------------------
	.section	.nv.constant4,"a",@progbits
	.align	8
	.align		8
.nv.constant4:
        /*0000*/ 	.dword	_$_str
	.align		8
        /*0008*/ 	.dword	_$_str_$_2


//--------------------- .text.triton_poi_fused__native_batch_norm_legit_no_training_mul_softplus_tanh_22 --------------------------
	.section	.text.triton_poi_fused__native_batch_norm_legit_no_training_mul_softplus_tanh_22,"ax",@progbits
	.align	128
        .global         triton_poi_fused__native_batch_norm_legit_no_training_mul_softplus_tanh_22
        .type           triton_poi_fused__native_batch_norm_legit_no_training_mul_softplus_tanh_22,@function
        .size           triton_poi_fused__native_batch_norm_legit_no_training_mul_softplus_tanh_22,(.L_x_11 - triton_poi_fused__native_batch_norm_legit_no_training_mul_softplus_tanh_22)
        .other          triton_poi_fused__native_batch_norm_legit_no_training_mul_softplus_tanh_22,@"STO_CUDA_ENTRY STV_DEFAULT"
triton_poi_fused__native_batch_norm_legit_no_training_mul_softplus_tanh_22:
.text.triton_poi_fused__native_batch_norm_legit_no_training_mul_softplus_tanh_22:
[----:B------:R-:W0:Y:S01]  /*0000*/  LDC R1, c[0x0][0x28] ;  /* 0x00000a00ff017b82 */ /* 0x000e220000000800 */
[----:B------:R-:W1:Y:S07]  /*0010*/  S2R R0, SR_TID.X ;  /* 0x0000000000007919 */ /* 0x000e6e0000002100 */
[----:B------:R-:W2:Y:S01]  /*0020*/  LDC.64 R4, c[0x0][0x228] ;  /* 0x00008a00ff047b82 */ /* 0x000ea20000000a00 */
[----:B------:R-:W-:Y:S01]  /*0030*/  ULDC.64 UR4, c[0x0][0x208] ;  /* 0x0000820000047ab9 */ /* 0x000fe20000000a00 */
[----:B------:R-:W3:Y:S06]  /*0040*/  S2R R7, SR_CTAID.X ;  /* 0x0000000000077919 */ /* 0x000eec0000002500 */
[----:B------:R-:W4:Y:S08]  /*0050*/  LDC.64 R8, c[0x0][0x220] ;  /* 0x00008800ff087b82 */ /* 0x000f300000000a00 */
[----:B------:R-:W5:Y:S08]  /*0060*/  LDC.64 R10, c[0x0][0x230] ;  /* 0x00008c00ff0a7b82 */ /* 0x000f700000000a00 */
[----:B------:R-:W5:Y:S01]  /*0070*/  LDC.64 R12, c[0x0][0x238] ;  /* 0x00008e00ff0c7b82 */ /* 0x000f620000000a00 */
[----:B-1----:R-:W-:-:S02]  /*0080*/  SHF.L.U32 R0, R0, 0x1, RZ ;  /* 0x0000000100007819 */ /* 0x002fc400000006ff */
[----:B---3--:R-:W-:Y:S02]  /*0090*/  SHF.R.S32.HI R3, RZ, 0x17, R7 ;  /* 0x00000017ff037819 */ /* 0x008fe40000011407 */
[----:B------:R-:W-:Y:S02]  /*00a0*/  LOP3.LUT R0, R0, 0xfe, RZ, 0xc0, !PT ;  /* 0x000000fe00007812 */ /* 0x000fe400078ec0ff */
[----:B------:R-:W-:Y:S02]  /*00b0*/  SGXT R3, R3, 0x1 ;  /* 0x000000010303781a */ /* 0x000fe40000000200 */
[----:B------:R-:W-:Y:S02]  /*00c0*/  LEA R2, R7, R0, 0x8 ;  /* 0x0000000007027211 */ /* 0x000fe400078e40ff */
[----:B------:R-:W1:Y:S02]  /*00d0*/  LDC.64 R6, c[0x0][0x218] ;  /* 0x00008600ff067b82 */ /* 0x000e640000000a00 */
[----:B------:R-:W-:-:S04]  /*00e0*/  LEA.HI R3, R3, R2, RZ, 0x8 ;  /* 0x0000000203037211 */ /* 0x000fc800078f40ff */
[----:B------:R-:W-:-:S04]  /*00f0*/  LOP3.LUT R3, R3, 0xffffff00, RZ, 0xc0, !PT ;  /* 0xffffff0003037812 */ /* 0x000fc800078ec0ff */
[----:B------:R-:W-:-:S05]  /*0100*/  IADD3 R3, R2, -R3, RZ ;  /* 0x8000000302037210 */ /* 0x000fca0007ffe0ff */
[----:B--2---:R-:W-:-:S06]  /*0110*/  IMAD.WIDE R4, R3, 0x4, R4 ;  /* 0x0000000403047825 */ /* 0x004fcc00078e0204 */
[----:B------:R-:W2:Y:S01]  /*0120*/  LDG.E.EL.64 R4, desc[UR4][R4.64] ;  /* 0x0000000404047981 */ /* 0x000ea2000c2e1b00 */
[----:B----4-:R-:W-:-:S04]  /*0130*/  IMAD.WIDE R8, R3, 0x4, R8 ;  /* 0x0000000403087825 */ /* 0x010fc800078e0208 */
[----:B-1----:R-:W-:Y:S02]  /*0140*/  IMAD.WIDE R6, R2, 0x4, R6 ;  /* 0x0000000402067825 */ /* 0x002fe400078e0206 */
[----:B------:R-:W3:Y:S02]  /*0150*/  LDG.E.EL.64 R8, desc[UR4][R8.64] ;  /* 0x0000000408087981 */ /* 0x000ee4000c2e1b00 */
[C---:B-----5:R-:W-:Y:S02]  /*0160*/  IMAD.WIDE R10, R3.reuse, 0x4, R10 ;  /* 0x00000004030a7825 */ /* 0x060fe400078e020a */
[----:B------:R-:W3:Y:S02]  /*0170*/  LDG.E.64 R6, desc[UR4][R6.64] ;  /* 0x0000000406067981 */ /* 0x000ee4000c1e1b00 */
[----:B0-----:R-:W-:Y:S02]  /*0180*/  IMAD.WIDE R12, R3, 0x4, R12 ;  /* 0x00000004030c7825 */ /* 0x001fe400078e020c */
[----:B------:R-:W4:Y:S04]  /*0190*/  LDG.E.EL.64 R10, desc[UR4][R10.64] ;  /* 0x000000040a0a7981 */ /* 0x000f28000c2e1b00 */
[----:B------:R-:W4:Y:S01]  /*01a0*/  LDG.E.EL.64 R12, desc[UR4][R12.64] ;  /* 0x000000040c0c7981 */ /* 0x000f22000c2e1b00 */
[----:B------:R-:W-:Y:S01]  /*01b0*/  HFMA2.MMA R0, -RZ, RZ, 1.625, 0 ;  /* 0x3e800000ff007435 */ /* 0x000fe200000001ff */
[----:B------:R-:W-:Y:S01]  /*01c0*/  BSSY B0, `(.L_x_0) ;  /* 0x0000057000007945 */ /* 0x000fe20003800000 */
[----:B--2---:R-:W-:Y:S01]  /*01d0*/  FADD R4, R4, 9.9999997473787516356e-06 ;  /* 0x3727c5ac04047421 */ /* 0x004fe20000000000 */
[----:B------:R-:W-:-:S03]  /*01e0*/  FADD R5, R5, 9.9999997473787516356e-06 ;  /* 0x3727c5ac05057421 */ /* 0x000fc60000000000 */
[----:B------:R-:W0:Y:S08]  /*01f0*/  MUFU.SQRT R3, R4 ;  /* 0x0000000400037308 */ /* 0x000e300000002000 */
[----:B------:R-:W1:Y:S01]  /*0200*/  MUFU.SQRT R14, R5 ;  /* 0x00000005000e7308 */ /* 0x000e620000002000 */
[C---:B0-----:R-:W-:Y:S02]  /*0210*/  FSETP.GT.AND P0, PT, R3.reuse, 8.50705917302346158658e+37, PT ;  /* 0x7e8000000300780b */ /* 0x041fe40003f04000 */
[----:B------:R-:W-:-:S02]  /*0220*/  FSETP.GEU.AND P2, PT, R3, 1.175494350822287508e-38, PT ;  /* 0x008000000300780b */ /* 0x000fc40003f4e000 */
[C---:B-1----:R-:W-:Y:S02]  /*0230*/  FSETP.GT.AND P1, PT, R14.reuse, 8.50705917302346158658e+37, PT ;  /* 0x7e8000000e00780b */ /* 0x042fe40003f24000 */
[----:B------:R-:W-:-:S07]  /*0240*/  FSETP.GEU.AND P3, PT, R14, 1.175494350822287508e-38, PT ;  /* 0x008000000e00780b */ /* 0x000fce0003f6e000 */
[----:B------:R-:W-:-:S04]  /*0250*/  @P0 FMUL R3, R3, 0.25 ;  /* 0x3e80000003030820 */ /* 0x000fc80000400000 */
[----:B------:R-:W-:Y:S01]  /*0260*/  @!P2 FMUL R3, R3, 16777216 ;  /* 0x4b8000000303a820 */ /* 0x000fe20000400000 */
[----:B------:R-:W-:-:S04]  /*0270*/  @P1 FMUL R14, R14, 0.25 ;  /* 0x3e8000000e0e1820 */ /* 0x000fc80000400000 */
[----:B------:R-:W-:Y:S01]  /*0280*/  @!P3 FMUL R14, R14, 16777216 ;  /* 0x4b8000000e0eb820 */ /* 0x000fe20000400000 */
[----:B------:R-:W0:Y:S01]  /*0290*/  MUFU.RCP R3, R3 ;  /* 0x0000000300037308 */ /* 0x000e220000001000 */
[----:B------:R-:W-:-:S07]  /*02a0*/  FSEL R4, R0, 1, P0 ;  /* 0x3f80000000047808 */ /* 0x000fce0000000000 */
[----:B------:R-:W1:Y:S01]  /*02b0*/  MUFU.RCP R14, R14 ;  /* 0x0000000e000e7308 */ /* 0x000e620000001000 */
[----:B------:R-:W-:Y:S01]  /*02c0*/  FSEL R15, R0, 1, P1 ;  /* 0x3f800000000f7808 */ /* 0x000fe20000800000 */
[----:B------:R-:W-:Y:S01]  /*02d0*/  @!P2 FMUL R4, R4, 16777216 ;  /* 0x4b8000000404a820 */ /* 0x000fe20000400000 */
[----:B---3--:R-:W-:-:S03]  /*02e0*/  FADD R6, R6, -R8 ;  /* 0x8000000806067221 */ /* 0x008fc60000000000 */
[----:B------:R-:W-:Y:S01]  /*02f0*/  @!P3 FMUL R15, R15, 16777216 ;  /* 0x4b8000000f0fb820 */ /* 0x000fe20000400000 */
[----:B0-----:R-:W-:Y:S01]  /*0300*/  FMUL R5, R3, R4 ;  /* 0x0000000403057220 */ /* 0x001fe20000400000 */
[----:B------:R-:W-:-:S03]  /*0310*/  FADD R7, R7, -R9 ;  /* 0x8000000907077221 */ /* 0x000fc60000000000 */
[----:B------:R-:W-:Y:S01]  /*0320*/  FMUL R5, R6, R5 ;  /* 0x0000000506057220 */ /* 0x000fe20000400000 */
[----:B-1----:R-:W-:-:S03]  /*0330*/  FMUL R4, R14, R15 ;  /* 0x0000000f0e047220 */ /* 0x002fc60000400000 */
[----:B----4-:R-:W-:Y:S01]  /*0340*/  FFMA R10, R10, R5, R12 ;  /* 0x000000050a0a7223 */ /* 0x010fe2000000000c */
[----:B------:R-:W-:-:S03]  /*0350*/  FMUL R4, R7, R4 ;  /* 0x0000000407047220 */ /* 0x000fc60000400000 */
[----:B------:R-:W-:Y:S01]  /*0360*/  FMUL R5, R10, 1.4426950216293334961 ;  /* 0x3fb8aa3b0a057820 */ /* 0x000fe20000400000 */
[----:B------:R-:W-:-:S04]  /*0370*/  FFMA R11, R11, R4, R13 ;  /* 0x000000040b0b7223 */ /* 0x000fc8000000000d */
[----:B------:R-:W-:Y:S01]  /*0380*/  FMUL R7, R11, 1.4426950216293334961 ;  /* 0x3fb8aa3b0b077820 */ /* 0x000fe20000400000 */
[----:B------:R-:W-:-:S04]  /*0390*/  FSETP.GEU.AND P0, PT, R5, -126, PT ;  /* 0xc2fc00000500780b */ /* 0x000fc80003f0e000 */
[----:B------:R-:W-:-:S09]  /*03a0*/  FSETP.GEU.AND P1, PT, R7, -126, PT ;  /* 0xc2fc00000700780b */ /* 0x000fd20003f2e000 */
[----:B------:R-:W-:-:S04]  /*03b0*/  @!P0 FMUL R5, R5, 0.5 ;  /* 0x3f00000005058820 */ /* 0x000fc80000400000 */
[----:B------:R-:W-:Y:S01]  /*03c0*/  @!P1 FMUL R7, R7, 0.5 ;  /* 0x3f00000007079820 */ /* 0x000fe20000400000 */
[----:B------:R-:W0:Y:S08]  /*03d0*/  MUFU.EX2 R3, R5 ;  /* 0x0000000500037308 */ /* 0x000e300000000800 */
[----:B------:R-:W1:Y:S01]  /*03e0*/  MUFU.EX2 R4, R7 ;  /* 0x0000000700047308 */ /* 0x000e620000000800 */
[----:B0-----:R-:W-:-:S04]  /*03f0*/  @!P0 FMUL R3, R3, R3 ;  /* 0x0000000303038220 */ /* 0x001fc80000400000 */
[----:B------:R-:W-:Y:S01]  /*0400*/  FADD.FTZ.RZ R6, R3, 1 ;  /* 0x3f80000003067421 */ /* 0x000fe2000001c000 */
[----:B-1----:R-:W-:-:S04]  /*0410*/  @!P1 FMUL R4, R4, R4 ;  /* 0x0000000404049220 */ /* 0x002fc80000400000 */
[----:B------:R-:W-:Y:S01]  /*0420*/  IADD3 R6, R6, -0x3f400000, RZ ;  /* 0xc0c0000006067810 */ /* 0x000fe20007ffe0ff */
[----:B------:R-:W-:-:S03]  /*0430*/  FADD.FTZ.RZ R8, R4, 1 ;  /* 0x3f80000004087421 */ /* 0x000fc6000001c000 */
[----:B------:R-:W-:Y:S02]  /*0440*/  LOP3.LUT R6, R6, 0xff800000, RZ, 0xc0, !PT ;  /* 0xff80000006067812 */ /* 0x000fe400078ec0ff */
[----:B------:R-:W-:Y:S02]  /*0450*/  IADD3 R8, R8, -0x3f400000, RZ ;  /* 0xc0c0000008087810 */ /* 0x000fe40007ffe0ff */
[----:B------:R-:W-:Y:S02]  /*0460*/  IADD3 R9, -R6, 0x40800000, RZ ;  /* 0x4080000006097810 */ /* 0x000fe40007ffe1ff */
[----:B------:R-:W-:-:S04]  /*0470*/  LOP3.LUT R5, R8, 0xff800000, RZ, 0xc0, !PT ;  /* 0xff80000008057812 */ /* 0x000fc800078ec0ff */
[----:B------:R-:W-:Y:S01]  /*0480*/  IADD3 R13, -R5, 0x40800000, RZ ;  /* 0x40800000050d7810 */ /* 0x000fe20007ffe1ff */
[-C--:B------:R-:W-:Y:S01]  /*0490*/  FFMA.FTZ R7, R9, R0.reuse, -1 ;  /* 0xbf80000009077423 */ /* 0x080fe20000010000 */
[----:B------:R-:W-:Y:S02]  /*04a0*/  IADD3 R8, R3, -R6, RZ ;  /* 0x8000000603087210 */ /* 0x000fe40007ffe0ff */
[----:B------:R-:W-:Y:S01]  /*04b0*/  IADD3 R9, R4, -R5, RZ ;  /* 0x8000000504097210 */ /* 0x000fe20007ffe0ff */
[----:B------:R-:W-:Y:S01]  /*04c0*/  FFMA.FTZ R0, R13, R0, -1 ;  /* 0xbf8000000d007423 */ /* 0x000fe20000010000 */
[----:B------:R-:W-:Y:S01]  /*04d0*/  MOV R12, 0x3d39bf78 ;  /* 0x3d39bf78000c7802 */ /* 0x000fe20000000f00 */
[----:B------:R-:W-:Y:S02]  /*04e0*/  FADD R7, R8, R7 ;  /* 0x0000000708077221 */ /* 0x000fe40000000000 */
[----:B------:R-:W-:Y:S02]  /*04f0*/  FADD R0, R9, R0 ;  /* 0x0000000009007221 */ /* 0x000fe40000000000 */
[----:B------:R-:W-:-:S02]  /*0500*/  FFMA.FTZ R8, R7, -R12, 0.10546888411045074463 ;  /* 0x3dd8001207087423 */ /* 0x000fc4000001080c */
[C---:B------:R-:W-:Y:S02]  /*0510*/  FFMA.FTZ R9, R0.reuse, -R12, 0.10546888411045074463 ;  /* 0x3dd8001200097423 */ /* 0x040fe4000001080c */
[C---:B------:R-:W-:Y:S02]  /*0520*/  FFMA.FTZ R8, R7.reuse, R8, -0.13229703903198242188 ;  /* 0xbe0778e007087423 */ /* 0x040fe40000010008 */
[C---:B------:R-:W-:Y:S02]  /*0530*/  FFMA.FTZ R9, R0.reuse, R9, -0.13229703903198242188 ;  /* 0xbe0778e000097423 */ /* 0x040fe40000010009 */
[C---:B------:R-:W-:Y:S02]  /*0540*/  FFMA.FTZ R8, R7.reuse, R8, 0.14491446316242218018 ;  /* 0x3e14647507087423 */ /* 0x040fe40000010008 */
[----:B------:R-:W-:Y:S02]  /*0550*/  FFMA.FTZ R9, R0, R9, 0.14491446316242218018 ;  /* 0x3e14647500097423 */ /* 0x000fe40000010009 */
[----:B------:R-:W-:-:S02]  /*0560*/  FFMA.FTZ R8, R7, R8, -0.16641564667224884033 ;  /* 0xbe2a68dd07087423 */ /* 0x000fc40000010008 */
[C---:B------:R-:W-:Y:S02]  /*0570*/  FFMA.FTZ R9, R0.reuse, R9, -0.16641564667224884033 ;  /* 0xbe2a68dd00097423 */ /* 0x040fe40000010009 */
[C---:B------:R-:W-:Y:S02]  /*0580*/  FFMA.FTZ R8, R7.reuse, R8, 0.19988867640495300293 ;  /* 0x3e4caf9e07087423 */ /* 0x040fe40000010008 */
[C---:B------:R-:W-:Y:S02]  /*0590*/  FFMA.FTZ R9, R0.reuse, R9, 0.19988867640495300293 ;  /* 0x3e4caf9e00097423 */ /* 0x040fe40000010009 */
[----:B------:R-:W-:Y:S02]  /*05a0*/  FFMA.FTZ R8, R7, R8, -0.25000196695327758789 ;  /* 0xbe80004207087423 */ /* 0x000fe40000010008 */
[----:B------:R-:W-:Y:S01]  /*05b0*/  FFMA.FTZ R9, R0, R9, -0.25000196695327758789 ;  /* 0xbe80004200097423 */ /* 0x000fe20000010009 */
[----:B------:R-:W-:Y:S01]  /*05c0*/  ISETP.GE.U32.AND P2, PT, R3, 0x7f800000, PT ;  /* 0x7f8000000300780c */ /* 0x000fe20003f46070 */
[----:B------:R-:W-:-:S02]  /*05d0*/  FFMA.FTZ R8, R7, R8, 0.33333510160446166992 ;  /* 0x3eaaaae607087423 */ /* 0x000fc40000010008 */
[C---:B------:R-:W-:Y:S02]  /*05e0*/  FFMA.FTZ R9, R0.reuse, R9, 0.33333510160446166992 ;  /* 0x3eaaaae600097423 */ /* 0x040fe40000010009 */
[C---:B------:R-:W-:Y:S02]  /*05f0*/  FFMA.FTZ R8, R7.reuse, R8, -0.5 ;  /* 0xbf00000007087423 */ /* 0x040fe40000010008 */
[C---:B------:R-:W-:Y:S01]  /*0600*/  FFMA.FTZ R9, R0.reuse, R9, -0.5 ;  /* 0xbf00000000097423 */ /* 0x040fe20000010009 */
[----:B------:R-:W-:Y:S01]  /*0610*/  I2FP.F32.S32 R5, R5 ;  /* 0x0000000500057245 */ /* 0x000fe20000201400 */
[C---:B------:R-:W-:Y:S01]  /*0620*/  FMUL R8, R7.reuse, R8 ;  /* 0x0000000807087220 */ /* 0x040fe20000400000 */
[----:B------:R-:W-:Y:S01]  /*0630*/  I2FP.F32.S32 R6, R6 ;  /* 0x0000000600067245 */ /* 0x000fe20000201400 */
[C---:B------:R-:W-:Y:S02]  /*0640*/  FMUL R9, R0.reuse, R9 ;  /* 0x0000000900097220 */ /* 0x040fe40000400000 */
[----:B------:R-:W-:Y:S01]  /*0650*/  FFMA.FTZ R7, R7, R8, R7 ;  /* 0x0000000807077223 */ /* 0x000fe20000010007 */
[----:B------:R-:W-:Y:S01]  /*0660*/  FMUL R5, R5, 1.1920928955078125e-07 ;  /* 0x3400000005057820 */ /* 0x000fe20000400000 */
[----:B------:R-:W-:Y:S01]  /*0670*/  FFMA.FTZ R0, R0, R9, R0 ;  /* 0x0000000900007223 */ /* 0x000fe20000010000 */
[----:B------:R-:W-:Y:S01]  /*0680*/  FMUL R6, R6, 1.1920928955078125e-07 ;  /* 0x3400000006067820 */ /* 0x000fe20000400000 */
[----:B------:R-:W-:-:S02]  /*0690*/  FSETP.GT.AND P0, PT, R10, 20, PT ;  /* 0x41a000000a00780b */ /* 0x000fc40003f04000 */
[----:B------:R-:W-:Y:S01]  /*06a0*/  ISETP.GE.U32.AND P1, PT, R4, 0x7f800000, PT ;  /* 0x7f8000000400780c */ /* 0x000fe20003f26070 */
[----:B------:R-:W-:Y:S01]  /*06b0*/  FFMA.FTZ R0, R5, 0.69314718246459960938, R0 ;  /* 0x3f31721805007823 */ /* 0x000fe20000010000 */
[----:B------:R-:W-:Y:S01]  /*06c0*/  FFMA.FTZ R7, R6, 0.69314718246459960938, R7 ;  /* 0x3f31721806077823 */ /* 0x000fe20000010007 */
[----:B------:R-:W-:Y:S10]  /*06d0*/  @!P2 BRA `(.L_x_1) ;  /* 0x000000000014a947 */ /* 0x000ff40003800000 */
[C---:B------:R-:W-:Y:S02]  /*06e0*/  ISETP.GE.AND P2, PT, R3.reuse, -0x407fffff, PT ;  /* 0xbf8000010300780c */ /* 0x040fe40003f46270 */
[----:B------:R-:W-:-:S11]  /*06f0*/  FSETP.NEU.AND P3, PT, R3, RZ, PT ;  /* 0x000000ff0300720b */ /* 0x000fd60003f6d000 */
[----:B------:R-:W-:-:S05]  /*0700*/  @P2 MOV R6, 0x7f800000 ;  /* 0x7f80000000062802 */ /* 0x000fca0000000f00 */
[----:B------:R-:W-:-:S05]  /*0710*/  @P2 FFMA.FTZ R7, R3, R6, +INF ;  /* 0x7f80000003072423 */ /* 0x000fca0000010006 */
[----:B------:R-:W-:-:S07]  /*0720*/  FSEL R7, R7, -RZ, P3 ;  /* 0x800000ff07077208 */ /* 0x000fce0001800000 */
.L_x_1:
[----:B------:R-:W-:Y:S05]  /*0730*/  BSYNC B0 ;  /* 0x0000000000007941 */ /* 0x000fea0003800000 */
.L_x_0:
[----:B------:R-:W-:Y:S04]  /*0740*/  BSSY B0, `(.L_x_2) ;  /* 0x0000007000007945 */ /* 0x000fe80003800000 */
[----:B------:R-:W-:Y:S05]  /*0750*/  @!P1 BRA `(.L_x_3) ;  /* 0x0000000000149947 */ /* 0x000fea0003800000 */
[C---:B------:R-:W-:Y:S02]  /*0760*/  ISETP.GE.AND P1, PT, R4.reuse, -0x407fffff, PT ;  /* 0xbf8000010400780c */ /* 0x040fe40003f26270 */
[----:B------:R-:W-:-:S11]  /*0770*/  FSETP.NEU.AND P2, PT, R4, RZ, PT ;  /* 0x000000ff0400720b */ /* 0x000fd60003f4d000 */
[----:B------:R-:W-:-:S05]  /*0780*/  @P1 MOV R3, 0x7f800000 ;  /* 0x7f80000000031802 */ /* 0x000fca0000000f00 */
[----:B------:R-:W-:-:S05]  /*0790*/  @P1 FFMA.FTZ R0, R4, R3, +INF ;  /* 0x7f80000004001423 */ /* 0x000fca0000010003 */
[----:B------:R-:W-:-:S07]  /*07a0*/  FSEL R0, R0, -RZ, P2 ;  /* 0x800000ff00007208 */ /* 0x000fce0001000000 */
.L_x_3:
[----:B------:R-:W-:Y:S05]  /*07b0*/  BSYNC B0 ;  /* 0x0000000000007941 */ /* 0x000fea0003800000 */
.L_x_2:
[----:B------:R-:W-:Y:S01]  /*07c0*/  FSEL R7, R10, R7, P0 ;  /* 0x000000070a077208 */ /* 0x000fe20000000000 */
[----:B------:R-:W-:Y:S01]  /*07d0*/  BSSY B0, `(.L_x_4) ;  /* 0x0000017000007945 */ /* 0x000fe20003800000 */
[----:B------:R-:W-:-:S03]  /*07e0*/  FSETP.GT.AND P0, PT, R11, 20, PT ;  /* 0x41a000000b00780b */ /* 0x000fc60003f04000 */
[----:B------:R-:W-:Y:S01]  /*07f0*/  FADD.FTZ R6, |R7|, -RZ ;  /* 0x800000ff07067221 */ /* 0x000fe20000010200 */
[----:B------:R-:W-:-:S04]  /*0800*/  FSEL R3, R11, R0, P0 ;  /* 0x000000000b037208 */ /* 0x000fc80000000000 */
[----:B------:R-:W-:-:S13]  /*0810*/  FSETP.GE.AND P1, PT, R6, 0.60000002384185791016, PT ;  /* 0x3f19999a0600780b */ /* 0x000fda0003f26000 */
[----:B------:R-:W-:Y:S05]  /*0820*/  @!P1 BRA `(.L_x_5) ;  /* 0x0000000000289947 */ /* 0x000fea0003800000 */
[C---:B------:R-:W-:Y:S01]  /*0830*/  FMUL R0, R6.reuse, 2.8853900432586669922 ;  /* 0x4038aa3b06007820 */ /* 0x040fe20000400000 */
[----:B------:R-:W-:Y:S01]  /*0840*/  HFMA2.MMA R5, -RZ, RZ, 1.875, 0 ;  /* 0x3f800000ff057435 */ /* 0x000fe200000001ff */
[----:B------:R-:W-:-:S04]  /*0850*/  FSETP.GE.AND P0, PT, R6, 9.010913848876953125, PT ;  /* 0x41102cb40600780b */ /* 0x000fc80003f06000 */
[----:B------:R-:W0:Y:S02]  /*0860*/  MUFU.EX2 R0, R0 ;  /* 0x0000000000007308 */ /* 0x000e240000000800 */
[----:B0-----:R-:W-:-:S06]  /*0870*/  FADD R4, R0, 1 ;  /* 0x3f80000000047421 */ /* 0x001fcc0000000000 */
[----:B------:R-:W0:Y:S02]  /*0880*/  MUFU.RCP R4, R4 ;  /* 0x0000000400047308 */ /* 0x000e240000001000 */
[----:B0-----:R-:W-:-:S05]  /*0890*/  FFMA.FTZ R5, R4, -2, R5 ;  /* 0xc000000004057823 */ /* 0x001fca0000010005 */
[----:B------:R-:W-:-:S04]  /*08a0*/  FSEL R5, R5, 1, !P0 ;  /* 0x3f80000005057808 */ /* 0x000fc80004000000 */
[----:B------:R-:W-:Y:S01]  /*08b0*/  LOP3.LUT R5, R5, 0x80000000, R7, 0xf8, !PT ;  /* 0x8000000005057812 */ /* 0x000fe200078ef807 */
[----:B------:R-:W-:Y:S06]  /*08c0*/  BRA `(.L_x_6) ;  /* 0x00000000001c7947 */ /* 0x000fec0003800000 */
.L_x_5:
[----:B------:R-:W-:Y:S01]  /*08d0*/  MOV R0, 0x3c80f082 ;  /* 0x3c80f08200007802 */ /* 0x000fe20000000f00 */
[----:B------:R-:W-:-:S04]  /*08e0*/  FMUL R5, R7, R7 ;  /* 0x0000000707057220 */ /* 0x000fc80000400000 */
[----:B------:R-:W-:-:S04]  /*08f0*/  FFMA.FTZ R0, R5, R0, -0.052303962409496307373 ;  /* 0xbd563cae05007423 */ /* 0x000fc80000010000 */
[----:B------:R-:W-:-:S04]  /*0900*/  FFMA.FTZ R0, R5, R0, 0.1331529766321182251 ;  /* 0x3e08594105007423 */ /* 0x000fc80000010000 */
[----:B------:R-:W-:-:S04]  /*0910*/  FFMA.FTZ R0, R5, R0, -0.33332768082618713379 ;  /* 0xbeaaa9ed05007423 */ /* 0x000fc80000010000 */
[----:B------:R-:W-:-:S04]  /*0920*/  FFMA.FTZ R0, R5, R0, RZ ;  /* 0x0000000005007223 */ /* 0x000fc800000100ff */
[----:B------:R-:W-:-:S07]  /*0930*/  FFMA.FTZ R5, R7, R0, R7 ;  /* 0x0000000007057223 */ /* 0x000fce0000010007 */
.L_x_6:
[----:B------:R-:W-:Y:S05]  /*0940*/  BSYNC B0 ;  /* 0x0000000000007941 */ /* 0x000fea0003800000 */
.L_x_4:
[----:B------:R-:W-:Y:S01]  /*0950*/  FADD.FTZ R8, |R3|, -RZ ;  /* 0x800000ff03087221 */ /* 0x000fe20000010200 */
[----:B------:R-:W-:Y:S01]  /*0960*/  BSSY B0, `(.L_x_7) ;  /* 0x0000015000007945 */ /* 0x000fe20003800000 */
[----:B------:R-:W-:-:S03]  /*0970*/  SHF.R.S32.HI R9, RZ, 0x1f, R2 ;  /* 0x0000001fff097819 */ /* 0x000fc60000011402 */
        /* <DEDUP_REMOVED lines=12> */
.L_x_8:
[----:B------:R-:W-:Y:S01]  /*0a40*/  MOV R0, 0x3c80f082 ;  /* 0x3c80f08200007802 */ /* 0x000fe20000000f00 */
[----:B------:R-:W-:-:S04]  /*0a50*/  FMUL R7, R3, R3 ;  /* 0x0000000303077220 */ /* 0x000fc80000400000 */
[----:B------:R-:W-:-:S04]  /*0a60*/  FFMA.FTZ R0, R7, R0, -0.052303962409496307373 ;  /* 0xbd563cae07007423 */ /* 0x000fc80000010000 */
[----:B------:R-:W-:-:S04]  /*0a70*/  FFMA.FTZ R0, R7, R0, 0.1331529766321182251 ;  /* 0x3e08594107007423 */ /* 0x000fc80000010000 */
[----:B------:R-:W-:-:S04]  /*0a80*/  FFMA.FTZ R0, R7, R0, -0.33332768082618713379 ;  /* 0xbeaaa9ed07007423 */ /* 0x000fc80000010000 */
[----:B------:R-:W-:-:S04]  /*0a90*/  FFMA.FTZ R0, R7, R0, RZ ;  /* 0x0000000007007223 */ /* 0x000fc800000100ff */
[----:B------:R-:W-:-:S07]  /*0aa0*/  FFMA.FTZ R0, R3, R0, R3 ;  /* 0x0000000003007223 */ /* 0x000fce0000010003 */
.L_x_9:
[----:B------:R-:W-:Y:S05]  /*0ab0*/  BSYNC B0 ;  /* 0x0000000000007941 */ /* 0x000fea0003800000 */
.L_x_7:
[----:B------:R-:W-:Y:S01]  /*0ac0*/  ULDC.64 UR6, c[0x0][0x210] ;  /* 0x0000840000067ab9 */ /* 0x000fe20000000a00 */
[----:B------:R-:W-:Y:S01]  /*0ad0*/  FMUL R10, R10, R5 ;  /* 0x000000050a0a7220 */ /* 0x000fe20000400000 */
[----:B------:R-:W-:Y:S01]  /*0ae0*/  LEA R4, P0, R2, UR6, 0x2 ;  /* 0x0000000602047c11 */ /* 0x000fe2000f8010ff */
[----:B------:R-:W-:-:S03]  /*0af0*/  FMUL R11, R11, R0 ;  /* 0x000000000b0b7220 */ /* 0x000fc60000400000 */
[----:B------:R-:W-:-:S05]  /*0b00*/  LEA.HI.X R5, R2, UR7, R9, 0x2, P0 ;  /* 0x0000000702057c11 */ /* 0x000fca00080f1409 */
[----:B------:R-:W-:Y:S01]  /*0b10*/  STG.E.64 desc[UR4][R4.64], R10 ;  /* 0x0000000a04007986 */ /* 0x000fe2000c101b04 */
[----:B------:R-:W-:Y:S05]  /*0b20*/  EXIT ;  /* 0x000000000000794d */ /* 0x000fea0003800000 */
.L_x_10:
[----:B------:R-:W-:-:S00]  /*0b30*/  BRA `(.L_x_10) ;  /* 0xfffffffc00fc7947 */ /* 0x000fc0000383ffff */
[----:B------:R-:W-:-:S00]  /*0b40*/  NOP ;  /* 0x0000000000007918 */ /* 0x000fc00000000000 */
        /* <DEDUP_REMOVED lines=11> */
.L_x_11:


//--------------------- .nv.global.init           --------------------------
	.section	.nv.global.init,"aw",@progbits
.nv.global.init:
	.type		_$_str,@object
	.size		_$_str,(_$_str_$_2 - _$_str)
_$_str:
        /*0000*/ 	.byte	0x5f, 0x5f, 0x43, 0x55, 0x44, 0x41, 0x5f, 0x46, 0x54, 0x5a, 0x00
	.type		_$_str_$_2,@object
	.size		_$_str_$_2,(.L_1 - _$_str_$_2)
_$_str_$_2:
        /*000b*/ 	.byte	0x5f, 0x5f, 0x43, 0x55, 0x44, 0x41, 0x5f, 0x50, 0x52, 0x45, 0x43, 0x5f, 0x53, 0x51, 0x52, 0x54
        /*001b*/ 	.byte	0x00
.L_1:


//--------------------- .nv.constant0.triton_poi_fused__native_batch_norm_legit_no_training_mul_softplus_tanh_22 --------------------------
	.section	.nv.constant0.triton_poi_fused__native_batch_norm_legit_no_training_mul_softplus_tanh_22,"a",@progbits
	.sectionflags	@""
	.align	4
.nv.constant0.triton_poi_fused__native_batch_norm_legit_no_training_mul_softplus_tanh_22:
	.zero		580
